//
// Generated by NVIDIA NVVM Compiler
//
// Compiler Build ID: CL-36424714
// Cuda compilation tools, release 13.0, V13.0.88
// Based on NVVM 20.0.0
//

.version 9.0
.target sm_100
.address_size 64

	// .globl	_Z18d_cvtColorRGB2GRAYPK6uchar3Phii

.visible .entry _Z18d_cvtColorRGB2GRAYPK6uchar3Phii(
	.param .u64 .ptr .align 1 _Z18d_cvtColorRGB2GRAYPK6uchar3Phii_param_0,
	.param .u64 .ptr .align 1 _Z18d_cvtColorRGB2GRAYPK6uchar3Phii_param_1,
	.param .u32 _Z18d_cvtColorRGB2GRAYPK6uchar3Phii_param_2,
	.param .u32 _Z18d_cvtColorRGB2GRAYPK6uchar3Phii_param_3
)
{
	.reg .b16 	%rs<4>;
	.reg .b32 	%r<12>;
	.reg .b64 	%rd<9>;
	.reg .b64 	%fd<7>;

	ld.param.u64 	%rd1, [_Z18d_cvtColorRGB2GRAYPK6uchar3Phii_param_0];
	ld.param.u64 	%rd2, [_Z18d_cvtColorRGB2GRAYPK6uchar3Phii_param_1];
	ld.param.u32 	%r1, [_Z18d_cvtColorRGB2GRAYPK6uchar3Phii_param_2];
	cvta.to.global.u64 	%rd3, %rd2;
	cvta.to.global.u64 	%rd4, %rd1;
	mov.u32 	%r2, %ctaid.x;
	mov.u32 	%r3, %ntid.x;
	mov.u32 	%r4, %tid.x;
	mad.lo.s32 	%r5, %r2, %r3, %r4;
	mov.u32 	%r6, %ctaid.y;
	mov.u32 	%r7, %ntid.y;
	mov.u32 	%r8, %tid.y;
	mad.lo.s32 	%r9, %r6, %r7, %r8;
	mad.lo.s32 	%r10, %r1, %r9, %r5;
	cvt.s64.s32 	%rd5, %r10;
	mul.wide.s32 	%rd6, %r10, 3;
	add.s64 	%rd7, %rd4, %rd6;
	ld.global.u8 	%rs1, [%rd7];
	ld.global.u8 	%rs2, [%rd7+1];
	ld.global.u8 	%rs3, [%rd7+2];
	cvt.rn.f64.u16 	%fd1, %rs1;
	cvt.rn.f64.u16 	%fd2, %rs2;
	mul.f64 	%fd3, %fd2, 0d3FE2C8B439581062;
	fma.rn.f64 	%fd4, %fd1, 0d3FD322D0E5604189, %fd3;
	cvt.rn.f64.u16 	%fd5, %rs3;
	fma.rn.f64 	%fd6, %fd5, 0d3FBD2F1A9FBE76C9, %fd4;
	cvt.rzi.u32.f64 	%r11, %fd6;
	add.s64 	%rd8, %rd3, %rd5;
	st.global.u8 	[%rd8], %r11;
	ret;

}
	// .globl	_Z17d_cvtColorRGB2HSVPK6uchar3PS_ii
.visible .entry _Z17d_cvtColorRGB2HSVPK6uchar3PS_ii(
	.param .u64 .ptr .align 1 _Z17d_cvtColorRGB2HSVPK6uchar3PS_ii_param_0,
	.param .u64 .ptr .align 1 _Z17d_cvtColorRGB2HSVPK6uchar3PS_ii_param_1,
	.param .u32 _Z17d_cvtColorRGB2HSVPK6uchar3PS_ii_param_2,
	.param .u32 _Z17d_cvtColorRGB2HSVPK6uchar3PS_ii_param_3
)
{
	.reg .pred 	%p<6>;
	.reg .b16 	%rs<19>;
	.reg .b32 	%r<31>;
	.reg .b64 	%rd<9>;

	ld.param.u64 	%rd2, [_Z17d_cvtColorRGB2HSVPK6uchar3PS_ii_param_0];
	ld.param.u64 	%rd1, [_Z17d_cvtColorRGB2HSVPK6uchar3PS_ii_param_1];
	ld.param.u32 	%r13, [_Z17d_cvtColorRGB2HSVPK6uchar3PS_ii_param_2];
	cvta.to.global.u64 	%rd3, %rd2;
	mov.u32 	%r14, %ctaid.x;
	mov.u32 	%r15, %ntid.x;
	mov.u32 	%r16, %tid.x;
	mad.lo.s32 	%r17, %r14, %r15, %r16;
	mov.u32 	%r18, %ctaid.y;
	mov.u32 	%r19, %ntid.y;
	mov.u32 	%r20, %tid.y;
	mad.lo.s32 	%r21, %r18, %r19, %r20;
	mad.lo.s32 	%r1, %r13, %r21, %r17;
	mul.wide.s32 	%rd4, %r1, 3;
	add.s64 	%rd5, %rd3, %rd4;
	ld.global.u8 	%r2, [%rd5];
	ld.global.u8 	%r3, [%rd5+1];
	ld.global.u8 	%r4, [%rd5+2];
	max.u32 	%r5, %r2, %r3;
	max.u32 	%r6, %r5, %r4;
	min.u32 	%r22, %r2, %r3;
	min.u32 	%r23, %r22, %r4;
	sub.s32 	%r7, %r6, %r23;
	setp.eq.s32 	%p1, %r7, 0;
	mov.b32 	%r30, 0;
	@%p1 bra 	$L__BB1_7;
	setp.ne.s32 	%p2, %r6, %r2;
	@%p2 bra 	$L__BB1_3;
	sub.s32 	%r29, %r3, %r4;
	cvt.u16.u32 	%rs7, %r29;
	cvt.u16.u32 	%rs8, %r7;
	div.s16 	%rs9, %rs7, %rs8;
	cvt.s32.s16 	%r30, %rs9;
	bra.uni 	$L__BB1_7;
$L__BB1_3:
	setp.ne.s32 	%p3, %r6, %r3;
	@%p3 bra 	$L__BB1_5;
	sub.s32 	%r27, %r4, %r2;
	cvt.u16.u32 	%rs4, %r27;
	cvt.u16.u32 	%rs5, %r7;
	div.s16 	%rs6, %rs4, %rs5;
	cvt.s32.s16 	%r28, %rs6;
	add.s32 	%r30, %r28, 2;
	bra.uni 	$L__BB1_7;
$L__BB1_5:
	setp.gt.u32 	%p4, %r5, %r4;
	@%p4 bra 	$L__BB1_7;
	sub.s32 	%r25, %r2, %r3;
	cvt.u16.u32 	%rs1, %r25;
	cvt.u16.u32 	%rs2, %r7;
	div.s16 	%rs3, %rs1, %rs2;
	cvt.s32.s16 	%r26, %rs3;
	add.s32 	%r30, %r26, 4;
$L__BB1_7:
	cvta.to.global.u64 	%rd6, %rd1;
	cvt.u16.u32 	%rs10, %r30;
	mul.hi.s16 	%rs11, %rs10, 10923;
	shr.u16 	%rs12, %rs11, 15;
	add.s16 	%rs13, %rs11, %rs12;
	setp.lt.s32 	%p5, %r30, 6;
	selp.u16 	%rs14, 1, 0, %p5;
	add.s16 	%rs15, %rs13, %rs14;
	add.s64 	%rd8, %rd6, %rd4;
	st.global.u8 	[%rd8+2], %r6;
	cvt.u16.u32 	%rs16, %r7;
	cvt.u16.u32 	%rs17, %r6;
	div.s16 	%rs18, %rs16, %rs17;
	st.global.u8 	[%rd8+1], %rs18;
	st.global.u8 	[%rd8], %rs15;
	ret;

}


// ===== COMPILED SASS (sm_100) =====

	.target	sm_100

	.elftype	@"ET_EXEC"


//--------------------- .note.nv.tkinfo           --------------------------
	.section	.note.nv.tkinfo,"",@"SHT_NOTE"
	.sectionflags	@"SHF_NOTE_NV_TKINFO"
	.tkinfo
        /*0018*/ 	.word	0x00000002
        /*0030*/ 	.string	""
        /*0030*/ 	.string	"ptxas"
        /*0030*/ 	.string	"Cuda compilation tools, release 13.0, V13.0.88"
        /*0030*/ 	.string	"Build cuda_13.0.r13.0/compiler.36424714_0"
        /*0030*/ 	.string	"-arch sm_100 -m 64 "



//--------------------- .note.nv.cuinfo           --------------------------
	.section	.note.nv.cuinfo,"",@"SHT_NOTE"
	.sectionflags	@"SHF_NOTE_NV_CUINFO"
        /*0018*/ 	.short	0x0002
        /*001a*/ 	.short	0x0064
        /*001c*/ 	.short	0x0082
	.zero		2


//--------------------- .nv.info                  --------------------------
	.section	.nv.info,"",@"SHT_CUDA_INFO"
	.align	4


	//----- nvinfo : EIATTR_REGCOUNT
	.align		4
        /*0000*/ 	.byte	0x04, 0x2f
        /*0002*/ 	.short	(.L_1 - .L_0)
	.align		4
.L_0:
        /*0004*/ 	.word	index@(_Z18d_cvtColorRGB2GRAYPK6uchar3Phii)
        /*0008*/ 	.word	0x0000000e


	//----- nvinfo : EIATTR_FRAME_SIZE
	.align		4
.L_1:
        /*000c*/ 	.byte	0x04, 0x11
        /*000e*/ 	.short	(.L_3 - .L_2)
	.align		4
.L_2:
        /*0010*/ 	.word	index@(_Z18d_cvtColorRGB2GRAYPK6uchar3Phii)
        /*0014*/ 	.word	0x00000000


	//----- nvinfo : EIATTR_REGCOUNT
	.align		4
.L_3:
        /*0018*/ 	.byte	0x04, 0x2f
        /*001a*/ 	.short	(.L_5 - .L_4)
	.align		4
.L_4:
        /*001c*/ 	.word	index@(_Z17d_cvtColorRGB2HSVPK6uchar3PS_ii)
        /*0020*/ 	.word	0x00000010


	//----- nvinfo : EIATTR_FRAME_SIZE
	.align		4
.L_5:
        /*0024*/ 	.byte	0x04, 0x11
        /*0026*/ 	.short	(.L_7 - .L_6)
	.align		4
.L_6:
        /*0028*/ 	.word	index@($__internal_0_$__cuda_sm20_div_s16)
        /*002c*/ 	.word	0x00000000


	//----- nvinfo : EIATTR_FRAME_SIZE
	.align		4
.L_7:
        /*0030*/ 	.byte	0x04, 0x11
        /*0032*/ 	.short	(.L_9 - .L_8)
	.align		4
.L_8:
        /*0034*/ 	.word	index@(_Z17d_cvtColorRGB2HSVPK6uchar3PS_ii)
        /*0038*/ 	.word	0x00000000


	//----- nvinfo : EIATTR_MIN_STACK_SIZE
	.align		4
.L_9:
        /*003c*/ 	.byte	0x04, 0x12
        /*003e*/ 	.short	(.L_11 - .L_10)
	.align		4
.L_10:
        /*0040*/ 	.word	index@(_Z17d_cvtColorRGB2HSVPK6uchar3PS_ii)
        /*0044*/ 	.word	0x00000000


	//----- nvinfo : EIATTR_MIN_STACK_SIZE
	.align		4
.L_11:
        /*0048*/ 	.byte	0x04, 0x12
        /*004a*/ 	.short	(.L_13 - .L_12)
	.align		4
.L_12:
        /*004c*/ 	.word	index@(_Z18d_cvtColorRGB2GRAYPK6uchar3Phii)
        /*0050*/ 	.word	0x00000000
.L_13:


//--------------------- .nv.compat                --------------------------
	.section	.nv.compat,"",@"SHT_CUDA_COMPAT_INFO"
	.align	4
        /*0000*/ 	.byte	0x02, 0x09, 0x00, 0x00, 0x02, 0x02, 0x01, 0x00, 0x02, 0x05, 0x05, 0x00, 0x03, 0x07, 0x01, 0x01
        /*0010*/ 	.byte	0x02, 0x03, 0x00, 0x00, 0x02, 0x06, 0x01, 0x00, 0x04, 0x0b, 0x08, 0x00, 0x01, 0x00, 0x00, 0x00
        /*0020*/ 	.byte	0x00, 0x00, 0x00, 0x00


//--------------------- .nv.info._Z17d_cvtColorRGB2HSVPK6uchar3PS_ii --------------------------
	.section	.nv.info._Z17d_cvtColorRGB2HSVPK6uchar3PS_ii,"",@"SHT_CUDA_INFO"
	.sectionflags	@""
	.align	4


	//----- nvinfo : EIATTR_CUDA_API_VERSION
	.align		4
        /*0000*/ 	.byte	0x04, 0x37
        /*0002*/ 	.short	(.L_15 - .L_14)
.L_14:
        /*0004*/ 	.word	0x00000082


	//----- nvinfo : EIATTR_KPARAM_INFO
	.align		4
.L_15:
        /*0008*/ 	.byte	0x04, 0x17
        /*000a*/ 	.short	(.L_17 - .L_16)
.L_16:
        /*000c*/ 	.word	0x00000000
        /*0010*/ 	.short	0x0003
        /*0012*/ 	.short	0x0014
        /*0014*/ 	.byte	0x00, 0xf0, 0x11, 0x00


	//----- nvinfo : EIATTR_KPARAM_INFO
	.align		4
.L_17:
        /*0018*/ 	.byte	0x04, 0x17
        /*001a*/ 	.short	(.L_19 - .L_18)
.L_18:
        /*001c*/ 	.word	0x00000000
        /*0020*/ 	.short	0x0002
        /*0022*/ 	.short	0x0010
        /*0024*/ 	.byte	0x00, 0xf0, 0x11, 0x00


	//----- nvinfo : EIATTR_KPARAM_INFO
	.align		4
.L_19:
        /*0028*/ 	.byte	0x04, 0x17
        /*002a*/ 	.short	(.L_21 - .L_20)
.L_20:
        /*002c*/ 	.word	0x00000000
        /*0030*/ 	.short	0x0001
        /*0032*/ 	.short	0x0008
        /*0034*/ 	.byte	0x00, 0xf5, 0x21, 0x00


	//----- nvinfo : EIATTR_KPARAM_INFO
	.align		4
.L_21:
        /*0038*/ 	.byte	0x04, 0x17
        /*003a*/ 	.short	(.L_23 - .L_22)
.L_22:
        /*003c*/ 	.word	0x00000000
        /*0040*/ 	.short	0x0000
        /*0042*/ 	.short	0x0000
        /*0044*/ 	.byte	0x00, 0xf5, 0x21, 0x00


	//----- nvinfo : EIATTR_SPARSE_MMA_MASK
	.align		4
.L_23:
        /*0048*/ 	.byte	0x03, 0x50
        /*004a*/ 	.short	0x0000


	//----- nvinfo : EIATTR_MAXREG_COUNT
	.align		4
        /*004c*/ 	.byte	0x03, 0x1b
        /*004e*/ 	.short	0x00ff


	//----- nvinfo : EIATTR_MERCURY_ISA_VERSION
	.align		4
        /*0050*/ 	.byte	0x03, 0x5f
        /*0052*/ 	.short	0x0101


	//----- nvinfo : EIATTR_VRC_CTA_INIT_COUNT
	.align		4
        /*0054*/ 	.byte	0x02, 0x4a
	.zero		1
	.zero		1


	//----- nvinfo : EIATTR_EXIT_INSTR_OFFSETS
	.align		4
        /*0058*/ 	.byte	0x04, 0x1c
        /*005a*/ 	.short	(.L_25 - .L_24)


	//   ....[0]....
.L_24:
        /*005c*/ 	.word	0x00000470


	//----- nvinfo : EIATTR_CRS_STACK_SIZE
	.align		4
.L_25:
        /*0060*/ 	.byte	0x04, 0x1e
        /*0062*/ 	.short	(.L_27 - .L_26)
.L_26:
        /*0064*/ 	.word	0x00000000


	//----- nvinfo : EIATTR_CBANK_PARAM_SIZE
	.align		4
.L_27:
        /*0068*/ 	.byte	0x03, 0x19
        /*006a*/ 	.short	0x0018


	//----- nvinfo : EIATTR_PARAM_CBANK
	.align		4
        /*006c*/ 	.byte	0x04, 0x0a
        /*006e*/ 	.short	(.L_29 - .L_28)
	.align		4
.L_28:
        /*0070*/ 	.word	index@(.nv.constant0._Z17d_cvtColorRGB2HSVPK6uchar3PS_ii)
        /*0074*/ 	.short	0x0380
        /*0076*/ 	.short	0x0018


	//----- nvinfo : EIATTR_SW_WAR
	.align		4
.L_29:
        /*0078*/ 	.byte	0x04, 0x36
        /*007a*/ 	.short	(.L_31 - .L_30)
.L_30:
        /*007c*/ 	.word	0x00000008
.L_31:


//--------------------- .nv.info._Z18d_cvtColorRGB2GRAYPK6uchar3Phii --------------------------
	.section	.nv.info._Z18d_cvtColorRGB2GRAYPK6uchar3Phii,"",@"SHT_CUDA_INFO"
	.sectionflags	@""
	.align	4


	//----- nvinfo : EIATTR_CUDA_API_VERSION
	.align		4
        /*0000*/ 	.byte	0x04, 0x37
        /*0002*/ 	.short	(.L_33 - .L_32)
.L_32:
        /*0004*/ 	.word	0x00000082


	//----- nvinfo : EIATTR_KPARAM_INFO
	.align		4
.L_33:
        /*0008*/ 	.byte	0x04, 0x17
        /*000a*/ 	.short	(.L_35 - .L_34)
.L_34:
        /*000c*/ 	.word	0x00000000
        /*0010*/ 	.short	0x0003
        /*0012*/ 	.short	0x0014
        /*0014*/ 	.byte	0x00, 0xf0, 0x11, 0x00


	//----- nvinfo : EIATTR_KPARAM_INFO
	.align		4
.L_35:
        /*0018*/ 	.byte	0x04, 0x17
        /*001a*/ 	.short	(.L_37 - .L_36)
.L_36:
        /*001c*/ 	.word	0x00000000
        /*0020*/ 	.short	0x0002
        /*0022*/ 	.short	0x0010
        /*0024*/ 	.byte	0x00, 0xf0, 0x11, 0x00


	//----- nvinfo : EIATTR_KPARAM_INFO
	.align		4
.L_37:
        /*0028*/ 	.byte	0x04, 0x17
        /*002a*/ 	.short	(.L_39 - .L_38)
.L_38:
        /*002c*/ 	.word	0x00000000
        /*0030*/ 	.short	0x0001
        /*0032*/ 	.short	0x0008
        /*0034*/ 	.byte	0x00, 0xf5, 0x21, 0x00


	//----- nvinfo : EIATTR_KPARAM_INFO
	.align		4
.L_39:
        /*0038*/ 	.byte	0x04, 0x17
        /*003a*/ 	.short	(.L_41 - .L_40)
.L_40:
        /*003c*/ 	.word	0x00000000
        /*0040*/ 	.short	0x0000
        /*0042*/ 	.short	0x0000
        /*0044*/ 	.byte	0x00, 0xf5, 0x21, 0x00


	//----- nvinfo : EIATTR_SPARSE_MMA_MASK
	.align		4
.L_41:
        /*0048*/ 	.byte	0x03, 0x50
        /*004a*/ 	.short	0x0000


	//----- nvinfo : EIATTR_MAXREG_COUNT
	.align		4
        /*004c*/ 	.byte	0x03, 0x1b
        /*004e*/ 	.short	0x00ff


	//----- nvinfo : EIATTR_MERCURY_ISA_VERSION
	.align		4
        /*0050*/ 	.byte	0x03, 0x5f
        /*0052*/ 	.short	0x0101


	//----- nvinfo : EIATTR_VRC_CTA_INIT_COUNT
	.align		4
        /*0054*/ 	.byte	0x02, 0x4a
	.zero		1
	.zero		1


	//----- nvinfo : EIATTR_EXIT_INSTR_OFFSETS
	.align		4
        /*0058*/ 	.byte	0x04, 0x1c
        /*005a*/ 	.short	(.L_43 - .L_42)


	//   ....[0]....
.L_42:
        /*005c*/ 	.word	0x00000220


	//----- nvinfo : EIATTR_CBANK_PARAM_SIZE
	.align		4
.L_43:
        /*0060*/ 	.byte	0x03, 0x19
        /*0062*/ 	.short	0x0018


	//----- nvinfo : EIATTR_PARAM_CBANK
	.align		4
        /*0064*/ 	.byte	0x04, 0x0a
        /*0066*/ 	.short	(.L_45 - .L_44)
	.align		4
.L_44:
        /*0068*/ 	.word	index@(.nv.constant0._Z18d_cvtColorRGB2GRAYPK6uchar3Phii)
        /*006c*/ 	.short	0x0380
        /*006e*/ 	.short	0x0018


	//----- nvinfo : EIATTR_SW_WAR
	.align		4
.L_45:
        /*0070*/ 	.byte	0x04, 0x36
        /*0072*/ 	.short	(.L_47 - .L_46)
.L_46:
        /*0074*/ 	.word	0x00000008
.L_47:


//--------------------- .nv.callgraph             --------------------------
	.section	.nv.callgraph,"",@"SHT_CUDA_CALLGRAPH"
	.align	4
	.sectionentsize	8
	.align		4
        /*0000*/ 	.word	0x00000000
	.align		4
        /*0004*/ 	.word	0xffffffff
	.align		4
        /*0008*/ 	.word	0x00000000
	.align		4
        /*000c*/ 	.word	0xfffffffe
	.align		4
        /*0010*/ 	.word	0x00000000
	.align		4
        /*0014*/ 	.word	0xfffffffd
	.align		4
        /*0018*/ 	.word	0x00000000
	.align		4
        /*001c*/ 	.word	0xfffffffc


//--------------------- .text._Z17d_cvtColorRGB2HSVPK6uchar3PS_ii --------------------------
	.section	.text._Z17d_cvtColorRGB2HSVPK6uchar3PS_ii,"ax",@progbits
	.align	128
        .global         _Z17d_cvtColorRGB2HSVPK6uchar3PS_ii
        .type           _Z17d_cvtColorRGB2HSVPK6uchar3PS_ii,@function
        .size           _Z17d_cvtColorRGB2HSVPK6uchar3PS_ii,(.L_x_6 - _Z17d_cvtColorRGB2HSVPK6uchar3PS_ii)
        .other          _Z17d_cvtColorRGB2HSVPK6uchar3PS_ii,@"STO_CUDA_ENTRY STV_DEFAULT"
_Z17d_cvtColorRGB2HSVPK6uchar3PS_ii:
.text._Z17d_cvtColorRGB2HSVPK6uchar3PS_ii:
[----:B------:R-:W-:Y:S01]  /*0000*/  LDC R1, c[0x0][0x37c] ;  /* 0x0000df00ff017b82 */ /* 0x000fe20000000800 */
[----:B------:R-:W0:Y:S07]  /*0010*/  S2R R3, SR_TID.X ;  /* 0x0000000000037919 */ /* 0x000e2e0000002100 */
[----:B------:R-:W0:Y:S01]  /*0020*/  S2UR UR6, SR_CTAID.X ;  /* 0x00000000000679c3 */ /* 0x000e220000002500 */
[----:B------:R-:W1:Y:S01]  /*0030*/  LDCU UR8, c[0x0][0x390] ;  /* 0x00007200ff0877ac */ /* 0x000e620008000800 */
[----:B------:R-:W2:Y:S01]  /*0040*/  S2R R5, SR_TID.Y ;  /* 0x0000000000057919 */ /* 0x000ea20000002200 */
[----:B------:R-:W3:Y:S05]  /*0050*/  LDCU.64 UR4, c[0x0][0x358] ;  /* 0x00006b00ff0477ac */ /* 0x000eea0008000a00 */
[----:B------:R-:W0:Y:S08]  /*0060*/  LDC R2, c[0x0][0x360] ;  /* 0x0000d800ff027b82 */ /* 0x000e300000000800 */
[----:B------:R-:W2:Y:S08]  /*0070*/  S2UR UR7, SR_CTAID.Y ;  /* 0x00000000000779c3 */ /* 0x000eb00000002600 */
[----:B------:R-:W2:Y:S08]  /*0080*/  LDC R0, c[0x0][0x364] ;  /* 0x0000d900ff007b82 */ /* 0x000eb00000000800 */
[----:B------:R-:W4:Y:S01]  /*0090*/  LDC.64 R6, c[0x0][0x380] ;  /* 0x0000e000ff067b82 */ /* 0x000f220000000a00 */
[----:B0-----:R-:W-:-:S02]  /*00a0*/  IMAD R2, R2, UR6, R3 ;  /* 0x0000000602027c24 */ /* 0x001fc4000f8e0203 */
[----:B--2---:R-:W-:-:S04]  /*00b0*/  IMAD R3, R0, UR7, R5 ;  /* 0x0000000700037c24 */ /* 0x004fc8000f8e0205 */
[----:B-1----:R-:W-:-:S04]  /*00c0*/  IMAD R2, R3, UR8, R2 ;  /* 0x0000000803027c24 */ /* 0x002fc8000f8e0202 */
[----:B----4-:R-:W-:-:S05]  /*00d0*/  IMAD.WIDE R6, R2, 0x3, R6 ;  /* 0x0000000302067825 */ /* 0x010fca00078e0206 */
[----:B---3--:R-:W2:Y:S04]  /*00e0*/  LDG.E.U8 R4, desc[UR4][R6.64] ;  /* 0x0000000406047981 */ /* 0x008ea8000c1e1100 */
[----:B------:R-:W2:Y:S04]  /*00f0*/  LDG.E.U8 R3, desc[UR4][R6.64+0x1] ;  /* 0x0000010406037981 */ /* 0x000ea8000c1e1100 */
[----:B------:R-:W3:Y:S01]  /*0100*/  LDG.E.U8 R8, desc[UR4][R6.64+0x2] ;  /* 0x0000020406087981 */ /* 0x000ee2000c1e1100 */
[----:B------:R-:W-:Y:S01]  /*0110*/  BSSY.RECONVERGENT B0, `(.L_x_0) ;  /* 0x0000024000007945 */ /* 0x000fe20003800200 */
[----:B------:R-:W-:Y:S01]  /*0120*/  IMAD.MOV.U32 R10, RZ, RZ, RZ ;  /* 0x000000ffff0a7224 */ /* 0x000fe200078e00ff */
[----:B--2---:R-:W-:-:S02]  /*0130*/  VIMNMX.U32 R9, PT, PT, R4, R3, !PT ;  /* 0x0000000304097248 */ /* 0x004fc40007fe0000 */
[----:B---3--:R-:W-:Y:S02]  /*0140*/  VIMNMX3.U32 R0, R4, R3, R8, PT ;  /* 0x000000030400720f */ /* 0x008fe40003800008 */
[----:B------:R-:W-:-:S05]  /*0150*/  VIMNMX.U32 R5, PT, PT, R8, R9, !PT ;  /* 0x0000000908057248 */ /* 0x000fca0007fe0000 */
[----:B------:R-:W-:-:S05]  /*0160*/  IMAD.IADD R0, R5, 0x1, -R0 ;  /* 0x0000000105007824 */ /* 0x000fca00078e0a00 */
[----:B------:R-:W-:-:S13]  /*0170*/  ISETP.NE.AND P0, PT, R0, RZ, PT ;  /* 0x000000ff0000720c */ /* 0x000fda0003f05270 */
[----:B------:R-:W-:Y:S05]  /*0180*/  @!P0 BRA `(.L_x_1) ;  /* 0x0000000000708947 */ /* 0x000fea0003800000 */
[----:B------:R-:W-:-:S13]  /*0190*/  ISETP.NE.AND P0, PT, R5, R4, PT ;  /* 0x000000040500720c */ /* 0x000fda0003f05270 */
[----:B------:R-:W-:Y:S05]  /*01a0*/  @P0 BRA `(.L_x_2) ;  /* 0x00000000001c0947 */ /* 0x000fea0003800000 */
[----:B------:R-:W-:Y:S01]  /*01b0*/  IMAD.IADD R3, R3, 0x1, -R8 ;  /* 0x0000000103037824 */ /* 0x000fe200078e0a08 */
[----:B------:R-:W-:Y:S02]  /*01c0*/  PRMT R11, R0, 0x9910, RZ ;  /* 0x00009910000b7816 */ /* 0x000fe400000000ff */
[----:B------:R-:W-:Y:S02]  /*01d0*/  MOV R10, 0x200 ;  /* 0x00000200000a7802 */ /* 0x000fe40000000f00 */
[----:B------:R-:W-:-:S07]  /*01e0*/  PRMT R8, R3, 0x9910, RZ ;  /* 0x0000991003087816 */ /* 0x000fce00000000ff */
[----:B------:R-:W-:Y:S05]  /*01f0*/  CALL.REL.NOINC `($__internal_0_$__cuda_sm20_div_s16) ;  /* 0x0000000000a07944 */ /* 0x000fea0003c00000 */
[----:B------:R-:W-:Y:S01]  /*0200*/  PRMT R10, R11, 0x9910, RZ ;  /* 0x000099100b0a7816 */ /* 0x000fe200000000ff */
[----:B------:R-:W-:Y:S06]  /*0210*/  BRA `(.L_x_1) ;  /* 0x00000000004c7947 */ /* 0x000fec0003800000 */
.L_x_2:
[----:B------:R-:W-:-:S13]  /*0220*/  ISETP.NE.AND P0, PT, R5, R3, PT ;  /* 0x000000030500720c */ /* 0x000fda0003f05270 */
[----:B------:R-:W-:Y:S05]  /*0230*/  @P0 BRA `(.L_x_3) ;  /* 0x0000000000200947 */ /* 0x000fea0003800000 */
[----:B------:R-:W-:Y:S01]  /*0240*/  IMAD.IADD R4, R8, 0x1, -R4 ;  /* 0x0000000108047824 */ /* 0x000fe200078e0a04 */
[----:B------:R-:W-:Y:S02]  /*0250*/  PRMT R11, R0, 0x9910, RZ ;  /* 0x00009910000b7816 */ /* 0x000fe400000000ff */
[----:B------:R-:W-:Y:S02]  /*0260*/  MOV R10, 0x290 ;  /* 0x00000290000a7802 */ /* 0x000fe40000000f00 */
[----:B------:R-:W-:-:S07]  /*0270*/  PRMT R8, R4, 0x9910, RZ ;  /* 0x0000991004087816 */ /* 0x000fce00000000ff */
[----:B------:R-:W-:Y:S05]  /*0280*/  CALL.REL.NOINC `($__internal_0_$__cuda_sm20_div_s16) ;  /* 0x00000000007c7944 */ /* 0x000fea0003c00000 */
[----:B------:R-:W-:-:S05]  /*0290*/  PRMT R10, R11, 0x9910, RZ ;  /* 0x000099100b0a7816 */ /* 0x000fca00000000ff */
[----:B------:R-:W-:Y:S01]  /*02a0*/  VIADD R10, R10, 0x2 ;  /* 0x000000020a0a7836 */ /* 0x000fe20000000000 */
[----:B------:R-:W-:Y:S06]  /*02b0*/  BRA `(.L_x_1) ;  /* 0x0000000000247947 */ /* 0x000fec0003800000 */
.L_x_3:
[----:B------:R-:W-:-:S13]  /*02c0*/  ISETP.GT.U32.AND P0, PT, R9, R8, PT ;  /* 0x000000080900720c */ /* 0x000fda0003f04070 */
[----:B------:R-:W-:Y:S05]  /*02d0*/  @P0 BRA `(.L_x_1) ;  /* 0x00000000001c0947 */ /* 0x000fea0003800000 */
[----:B------:R-:W-:Y:S01]  /*02e0*/  IMAD.IADD R3, R4, 0x1, -R3 ;  /* 0x0000000104037824 */ /* 0x000fe200078e0a03 */
[----:B------:R-:W-:Y:S02]  /*02f0*/  PRMT R11, R0, 0x9910, RZ ;  /* 0x00009910000b7816 */ /* 0x000fe400000000ff */
[----:B------:R-:W-:Y:S02]  /*0300*/  MOV R10, 0x330 ;  /* 0x00000330000a7802 */ /* 0x000fe40000000f00 */
[----:B------:R-:W-:-:S07]  /*0310*/  PRMT R8, R3, 0x9910, RZ ;  /* 0x0000991003087816 */ /* 0x000fce00000000ff */
[----:B------:R-:W-:Y:S05]  /*0320*/  CALL.REL.NOINC `($__internal_0_$__cuda_sm20_div_s16) ;  /* 0x0000000000547944 */ /* 0x000fea0003c00000 */
[----:B------:R-:W-:-:S05]  /*0330*/  PRMT R10, R11, 0x9910, RZ ;  /* 0x000099100b0a7816 */ /* 0x000fca00000000ff */
[----:B------:R-:W-:-:S07]  /*0340*/  VIADD R10, R10, 0x4 ;  /* 0x000000040a0a7836 */ /* 0x000fce0000000000 */
.L_x_1:
[----:B------:R-:W-:Y:S05]  /*0350*/  BSYNC.RECONVERGENT B0 ;  /* 0x0000000000007941 */ /* 0x000fea0003800200 */
.L_x_0:
[----:B------:R-:W0:Y:S01]  /*0360*/  LDC.64 R6, c[0x0][0x388] ;  /* 0x0000e200ff067b82 */ /* 0x000e220000000a00 */
[C---:B------:R-:W-:Y:S02]  /*0370*/  PRMT R3, R10.reuse, 0x9910, RZ ;  /* 0x000099100a037816 */ /* 0x040fe400000000ff */
[----:B------:R-:W-:Y:S02]  /*0380*/  ISETP.GE.AND P0, PT, R10, 0x6, PT ;  /* 0x000000060a00780c */ /* 0x000fe40003f06270 */
[----:B------:R-:W-:Y:S01]  /*0390*/  PRMT R8, R0, 0x9910, RZ ;  /* 0x0000991000087816 */ /* 0x000fe200000000ff */
[----:B------:R-:W-:Y:S01]  /*03a0*/  IMAD R4, R3, 0x2aab, RZ ;  /* 0x00002aab03047824 */ /* 0x000fe200078e02ff */
[----:B------:R-:W-:Y:S02]  /*03b0*/  PRMT R11, R5, 0x9910, RZ ;  /* 0x00009910050b7816 */ /* 0x000fe400000000ff */
[----:B------:R-:W-:Y:S02]  /*03c0*/  MOV R10, 0x450 ;  /* 0x00000450000a7802 */ /* 0x000fe40000000f00 */
[----:B------:R-:W-:Y:S01]  /*03d0*/  SHF.R.S32.HI R4, RZ, 0x10, R4 ;  /* 0x00000010ff047819 */ /* 0x000fe20000011404 */
[----:B0-----:R-:W-:-:S03]  /*03e0*/  IMAD.WIDE R2, R2, 0x3, R6 ;  /* 0x0000000302027825 */ /* 0x001fc600078e0206 */
[----:B------:R-:W-:Y:S02]  /*03f0*/  LOP3.LUT R7, R4, 0xffff, RZ, 0xc0, !PT ;  /* 0x0000ffff04077812 */ /* 0x000fe400078ec0ff */
[----:B------:R0:W-:Y:S02]  /*0400*/  STG.E.U8 desc[UR4][R2.64+0x2], R5 ;  /* 0x0000020502007986 */ /* 0x0001e4000c101104 */
[----:B------:R-:W-:-:S05]  /*0410*/  LEA.HI R4, R7, R4, RZ, 0x11 ;  /* 0x0000000407047211 */ /* 0x000fca00078f88ff */
[----:B------:R-:W-:Y:S02]  /*0420*/  VIADD R7, R4, 0x1 ;  /* 0x0000000104077836 */ /* 0x000fe40000000000 */
[----:B------:R-:W-:-:S07]  /*0430*/  @P0 IMAD.MOV R7, RZ, RZ, R4 ;  /* 0x000000ffff070224 */ /* 0x000fce00078e0204 */
[----:B0-----:R-:W-:Y:S05]  /*0440*/  CALL.REL.NOINC `($__internal_0_$__cuda_sm20_div_s16) ;  /* 0x00000000000c7944 */ /* 0x001fea0003c00000 */
[----:B------:R-:W-:Y:S04]  /*0450*/  STG.E.U8 desc[UR4][R2.64+0x1], R11 ;  /* 0x0000010b02007986 */ /* 0x000fe8000c101104 */
[----:B------:R-:W-:Y:S01]  /*0460*/  STG.E.U8 desc[UR4][R2.64], R7 ;  /* 0x0000000702007986 */ /* 0x000fe2000c101104 */
[----:B------:R-:W-:Y:S05]  /*0470*/  EXIT ;  /* 0x000000000000794d */ /* 0x000fea0003800000 */
        .weak           $__internal_0_$__cuda_sm20_div_s16
        .type           $__internal_0_$__cuda_sm20_div_s16,@function
        .size           $__internal_0_$__cuda_sm20_div_s16,(.L_x_6 - $__internal_0_$__cuda_sm20_div_s16)
$__internal_0_$__cuda_sm20_div_s16:
[----:B------:R-:W-:Y:S01]  /*0480*/  IABS R13, R11 ;  /* 0x0000000b000d7213 */ /* 0x000fe20000000000 */
[----:B------:R-:W-:Y:S01]  /*0490*/  IMAD.MOV.U32 R6, RZ, RZ, 0x4b800000 ;  /* 0x4b800000ff067424 */ /* 0x000fe200078e00ff */
[-C--:B------:R-:W-:Y:S02]  /*04a0*/  IABS R12, R8.reuse ;  /* 0x00000008000c7213 */ /* 0x080fe40000000000 */
[----:B------:R-:W0:Y:S01]  /*04b0*/  I2F.U16 R4, R13 ;  /* 0x0000000d00047306 */ /* 0x000e220000101000 */
[----:B------:R-:W-:-:S04]  /*04c0*/  LOP3.LUT R8, R11, R8, RZ, 0x3c, !PT ;  /* 0x000000080b087212 */ /* 0x000fc800078e3cff */
[----:B------:R-:W-:Y:S02]  /*04d0*/  SHF.R.U32.HI R8, RZ, 0x1f, R8 ;  /* 0x0000001fff087819 */ /* 0x000fe40000011608 */
[C---:B0-----:R-:W-:Y:S02]  /*04e0*/  FSETP.GEU.AND P1, PT, |R4|.reuse, 1.175494350822287508e-38, PT ;  /* 0x008000000400780b */ /* 0x041fe40003f2e200 */
[----:B------:R-:W-:Y:S02]  /*04f0*/  FSETP.GT.AND P0, PT, |R4|, 8.50705917302346158658e+37, PT ;  /* 0x7e8000000400780b */ /* 0x000fe40003f04200 */
[----:B------:R-:W-:-:S04]  /*0500*/  FSEL R6, R6, 1, !P1 ;  /* 0x3f80000006067808 */ /* 0x000fc80004800000 */
[----:B------:R-:W-:Y:S02]  /*0510*/  FSEL R9, R6, 0.25, !P0 ;  /* 0x3e80000006097808 */ /* 0x000fe40004000000 */
[----:B------:R-:W-:-:S03]  /*0520*/  ISETP.NE.AND P0, PT, R11, RZ, PT ;  /* 0x000000ff0b00720c */ /* 0x000fc60003f05270 */
[----:B------:R-:W-:Y:S02]  /*0530*/  FMUL R6, R4, R9 ;  /* 0x0000000904067220 */ /* 0x000fe40000400000 */
[----:B------:R-:W-:Y:S08]  /*0540*/  I2F.U16.RZ R4, R12 ;  /* 0x0000000c00047306 */ /* 0x000ff0000010d000 */
[----:B------:R-:W0:Y:S02]  /*0550*/  MUFU.RCP R6, R6 ;  /* 0x0000000600067308 */ /* 0x000e240000001000 */
[----:B0-----:R-:W-:-:S04]  /*0560*/  FMUL R9, R9, R6 ;  /* 0x0000000609097220 */ /* 0x001fc80000400000 */
[----:B------:R-:W-:-:S04]  /*0570*/  VIADD R9, R9, 0x2 ;  /* 0x0000000209097836 */ /* 0x000fc80000000000 */
[----:B------:R-:W-:Y:S01]  /*0580*/  FMUL.RZ R4, R4, R9 ;  /* 0x0000000904047220 */ /* 0x000fe2000040c000 */
[----:B------:R-:W-:-:S05]  /*0590*/  IMAD.MOV R9, RZ, RZ, -R8 ;  /* 0x000000ffff097224 */ /* 0x000fca00078e0a08 */
[----:B------:R-:W0:Y:S02]  /*05a0*/  F2I.U32.TRUNC.NTZ R4, R4 ;  /* 0x0000000400047305 */ /* 0x000e24000020f000 */
[----:B0-----:R-:W-:-:S05]  /*05b0*/  LOP3.LUT R9, R9, 0xffff, R4, 0x78, !PT ;  /* 0x0000ffff09097812 */ /* 0x001fca00078e7804 */
[----:B------:R-:W-:Y:S02]  /*05c0*/  IMAD.IADD R11, R8, 0x1, R9 ;  /* 0x00000001080b7824 */ /* 0x000fe400078e0209 */
[----:B------:R-:W-:Y:S02]  /*05d0*/  IMAD.MOV.U32 R8, RZ, RZ, R10 ;  /* 0x000000ffff087224 */ /* 0x000fe400078e000a */
[----:B------:R-:W-:Y:S02]  /*05e0*/  IMAD.MOV.U32 R9, RZ, RZ, 0x0 ;  /* 0x00000000ff097424 */ /* 0x000fe400078e00ff */
[----:B------:R-:W-:Y:S02]  /*05f0*/  @!P0 IMAD.MOV.U32 R11, RZ, RZ, -0x1 ;  /* 0xffffffffff0b8424 */ /* 0x000fe400078e00ff */
[----:B------:R-:W-:Y:S05]  /*0600*/  RET.REL.NODEC R8 `(_Z17d_cvtColorRGB2HSVPK6uchar3PS_ii) ;  /* 0xfffffff8087c7950 */ /* 0x000fea0003c3ffff */
.L_x_4:
[----:B------:R-:W-:-:S00]  /*0610*/  BRA `(.L_x_4) ;  /* 0xfffffffc00fc7947 */ /* 0x000fc0000383ffff */
[----:B------:R-:W-:-:S00]  /*0620*/  NOP ;  /* 0x0000000000007918 */ /* 0x000fc00000000000 */
        /* <DEDUP_REMOVED lines=13> */
.L_x_6:


//--------------------- .text._Z18d_cvtColorRGB2GRAYPK6uchar3Phii --------------------------
	.section	.text._Z18d_cvtColorRGB2GRAYPK6uchar3Phii,"ax",@progbits
	.align	128
        .global         _Z18d_cvtColorRGB2GRAYPK6uchar3Phii
        .type           _Z18d_cvtColorRGB2GRAYPK6uchar3Phii,@function
        .size           _Z18d_cvtColorRGB2GRAYPK6uchar3Phii,(.L_x_8 - _Z18d_cvtColorRGB2GRAYPK6uchar3Phii)
        .other          _Z18d_cvtColorRGB2GRAYPK6uchar3Phii,@"STO_CUDA_ENTRY STV_DEFAULT"
_Z18d_cvtColorRGB2GRAYPK6uchar3Phii:
.text._Z18d_cvtColorRGB2GRAYPK6uchar3Phii:
        /* <DEDUP_REMOVED lines=12> */
[----:B-1----:R-:W-:Y:S01]  /*00c0*/  IMAD R11, R5, UR8, R0 ;  /* 0x00000008050b7c24 */ /* 0x002fe2000f8e0200 */
[----:B------:R-:W-:Y:S01]  /*00d0*/  UMOV UR6, 0x39581062 ;  /* 0x3958106200067882 */ /* 0x000fe20000000000 */
[----:B------:R-:W-:Y:S01]  /*00e0*/  UMOV UR7, 0x3fe2c8b4 ;  /* 0x3fe2c8b400077882 */ /* 0x000fe20000000000 */
[----:B------:R-:W0:Y:S01]  /*00f0*/  LDCU.64 UR8, c[0x0][0x388] ;  /* 0x00007100ff0877ac */ /* 0x000e220008000a00 */
[----:B----4-:R-:W-:-:S05]  /*0100*/  IMAD.WIDE R2, R11, 0x3, R2 ;  /* 0x000000030b027825 */ /* 0x010fca00078e0202 */
[----:B---3--:R-:W2:Y:S04]  /*0110*/  LDG.E.U8 R10, desc[UR4][R2.64+0x1] ;  /* 0x00000104020a7981 */ /* 0x008ea8000c1e1100 */
[----:B------:R-:W3:Y:S04]  /*0120*/  LDG.E.U8 R0, desc[UR4][R2.64] ;  /* 0x0000000402007981 */ /* 0x000ee8000c1e1100 */
[----:B------:R0:W4:Y:S02]  /*0130*/  LDG.E.U8 R8, desc[UR4][R2.64+0x2] ;  /* 0x0000020402087981 */ /* 0x000124000c1e1100 */
[----:B0-----:R-:W-:-:S04]  /*0140*/  IADD3 R2, P0, PT, R11, UR8, RZ ;  /* 0x000000080b027c10 */ /* 0x001fc8000ff1e0ff */
[----:B------:R-:W-:Y:S01]  /*0150*/  LEA.HI.X.SX32 R3, R11, UR9, 0x1, P0 ;  /* 0x000000090b037c11 */ /* 0x000fe200080f0eff */
[----:B--2---:R-:W0:Y:S08]  /*0160*/  I2F.F64.U16 R6, R10 ;  /* 0x0000000a00067312 */ /* 0x004e300000101800 */
[----:B---3--:R-:W1:Y:S01]  /*0170*/  I2F.F64.U16 R4, R0 ;  /* 0x0000000000047312 */ /* 0x008e620000101800 */
[----:B0-----:R-:W-:-:S07]  /*0180*/  DMUL R6, R6, UR6 ;  /* 0x0000000606067c28 */ /* 0x001fce0008000000 */
[----:B----4-:R-:W0:Y:S01]  /*0190*/  I2F.F64.U16 R8, R8 ;  /* 0x0000000800087312 */ /* 0x010e220000101800 */
[----:B------:R-:W-:Y:S01]  /*01a0*/  UMOV UR6, 0xe5604189 ;  /* 0xe560418900067882 */ /* 0x000fe20000000000 */
[----:B------:R-:W-:Y:S02]  /*01b0*/  UMOV UR7, 0x3fd322d0 ;  /* 0x3fd322d000077882 */ /* 0x000fe40000000000 */
[----:B-1----:R-:W-:Y:S01]  /*01c0*/  DFMA R4, R4, UR6, R6 ;  /* 0x0000000604047c2b */ /* 0x002fe20008000006 */
[----:B------:R-:W-:Y:S01]  /*01d0*/  UMOV UR6, 0x9fbe76c9 ;  /* 0x9fbe76c900067882 */ /* 0x000fe20000000000 */
[----:B------:R-:W-:-:S06]  /*01e0*/  UMOV UR7, 0x3fbd2f1a ;  /* 0x3fbd2f1a00077882 */ /* 0x000fcc0000000000 */
[----:B0-----:R-:W-:-:S10]  /*01f0*/  DFMA R4, R8, UR6, R4 ;  /* 0x0000000608047c2b */ /* 0x001fd40008000004 */
[----:B------:R-:W0:Y:S02]  /*0200*/  F2I.U32.F64.TRUNC R5, R4 ;  /* 0x0000000400057311 */ /* 0x000e24000030d000 */
[----:B0-----:R-:W-:Y:S01]  /*0210*/  STG.E.U8 desc[UR4][R2.64], R5 ;  /* 0x0000000502007986 */ /* 0x001fe2000c101104 */
[----:B------:R-:W-:Y:S05]  /*0220*/  EXIT ;  /* 0x000000000000794d */ /* 0x000fea0003800000 */
.L_x_5:
        /* <DEDUP_REMOVED lines=13> */
.L_x_8:


//--------------------- .nv.shared.reserved.0     --------------------------
	.section	.nv.shared.reserved.0,"aw",@nobits
	.weak		__nv_reservedSMEM_offset_0_alias
	.size		__nv_reservedSMEM_offset_0_alias, 0, 64
	.other		__nv_reservedSMEM_offset_0_alias,@"STO_CUDA_RESERVED_SHARED STV_DEFAULT"
__nv_reservedSMEM_offset_0_alias:
	.zero		0
	.zero		64


//--------------------- .nv.constant0._Z17d_cvtColorRGB2HSVPK6uchar3PS_ii --------------------------
	.section	.nv.constant0._Z17d_cvtColorRGB2HSVPK6uchar3PS_ii,"a",@progbits
	.sectionflags	@""
	.align	4
.nv.constant0._Z17d_cvtColorRGB2HSVPK6uchar3PS_ii:
	.zero		920


//--------------------- .nv.constant0._Z18d_cvtColorRGB2GRAYPK6uchar3Phii --------------------------
	.section	.nv.constant0._Z18d_cvtColorRGB2GRAYPK6uchar3Phii,"a",@progbits
	.sectionflags	@""
	.align	4
.nv.constant0._Z18d_cvtColorRGB2GRAYPK6uchar3Phii:
	.zero		920


//--------------------- SYMBOLS --------------------------

	.type		.nv.reservedSmem.offset0,@object
	.size		.nv.reservedSmem.offset0,0x4
